//
// Generated by NVIDIA NVVM Compiler
//
// Compiler Build ID: CL-36424714
// Cuda compilation tools, release 13.0, V13.0.88
// Based on NVVM 20.0.0
//

.version 9.0
.target sm_100
.address_size 64

	// .globl	_Z19countGreaterOrEqualPxPiix
// _ZZ19countGreaterOrEqualPxPiixE4smem has been demoted

.visible .entry _Z19countGreaterOrEqualPxPiix(
	.param .u64 .ptr .align 1 _Z19countGreaterOrEqualPxPiix_param_0,
	.param .u64 .ptr .align 1 _Z19countGreaterOrEqualPxPiix_param_1,
	.param .u32 _Z19countGreaterOrEqualPxPiix_param_2,
	.param .u64 _Z19countGreaterOrEqualPxPiix_param_3
)
{
	.reg .pred 	%p<9>;
	.reg .b32 	%r<21>;
	.reg .b64 	%rd<11>;
	// demoted variable
	.shared .align 4 .b8 _ZZ19countGreaterOrEqualPxPiixE4smem[2048];
	ld.param.u64 	%rd1, [_Z19countGreaterOrEqualPxPiix_param_0];
	ld.param.u64 	%rd2, [_Z19countGreaterOrEqualPxPiix_param_1];
	ld.param.u32 	%r8, [_Z19countGreaterOrEqualPxPiix_param_2];
	ld.param.u64 	%rd3, [_Z19countGreaterOrEqualPxPiix_param_3];
	mov.u32 	%r1, %tid.x;
	mov.u32 	%r2, %ctaid.x;
	mov.u32 	%r20, %ntid.x;
	mad.lo.s32 	%r4, %r2, %r20, %r1;
	setp.ge.u32 	%p1, %r4, %r8;
	@%p1 bra 	$L__BB0_10;
	cvta.to.global.u64 	%rd4, %rd1;
	mul.wide.u32 	%rd5, %r4, 8;
	add.s64 	%rd6, %rd4, %rd5;
	ld.global.u64 	%rd7, [%rd6];
	setp.lt.s64 	%p2, %rd7, %rd3;
	shl.b32 	%r9, %r1, 2;
	mov.u32 	%r10, _ZZ19countGreaterOrEqualPxPiixE4smem;
	add.s32 	%r5, %r10, %r9;
	@%p2 bra 	$L__BB0_3;
	mov.b32 	%r11, 1;
	st.shared.u32 	[%r5], %r11;
	bra.uni 	$L__BB0_4;
$L__BB0_3:
	mov.b32 	%r12, 0;
	st.shared.u32 	[%r5], %r12;
$L__BB0_4:
	bar.sync 	0;
	setp.lt.u32 	%p3, %r20, 2;
	@%p3 bra 	$L__BB0_8;
$L__BB0_5:
	shr.u32 	%r7, %r20, 1;
	setp.ge.u32 	%p4, %r1, %r7;
	add.s32 	%r13, %r7, %r4;
	setp.ge.u32 	%p5, %r13, %r8;
	or.pred  	%p6, %p4, %p5;
	@%p6 bra 	$L__BB0_7;
	shl.b32 	%r14, %r7, 2;
	add.s32 	%r15, %r5, %r14;
	ld.shared.u32 	%r16, [%r15];
	ld.shared.u32 	%r17, [%r5];
	add.s32 	%r18, %r17, %r16;
	st.shared.u32 	[%r5], %r18;
$L__BB0_7:
	bar.sync 	0;
	setp.gt.u32 	%p7, %r20, 3;
	mov.u32 	%r20, %r7;
	@%p7 bra 	$L__BB0_5;
$L__BB0_8:
	setp.ne.s32 	%p8, %r1, 0;
	@%p8 bra 	$L__BB0_10;
	ld.shared.u32 	%r19, [_ZZ19countGreaterOrEqualPxPiixE4smem];
	cvta.to.global.u64 	%rd8, %rd2;
	mul.wide.u32 	%rd9, %r2, 4;
	add.s64 	%rd10, %rd8, %rd9;
	st.global.u32 	[%rd10], %r19;
$L__BB0_10:
	ret;

}


// ===== COMPILED SASS (sm_100) =====

	.target	sm_100

	.elftype	@"ET_EXEC"


//--------------------- .note.nv.tkinfo           --------------------------
	.section	.note.nv.tkinfo,"",@"SHT_NOTE"
	.sectionflags	@"SHF_NOTE_NV_TKINFO"
	.tkinfo
        /*0018*/ 	.word	0x00000002
        /*0030*/ 	.string	""
        /*0030*/ 	.string	"ptxas"
        /*0030*/ 	.string	"Cuda compilation tools, release 13.0, V13.0.88"
        /*0030*/ 	.string	"Build cuda_13.0.r13.0/compiler.36424714_0"
        /*0030*/ 	.string	"-arch sm_100 -m 64 "



//--------------------- .note.nv.cuinfo           --------------------------
	.section	.note.nv.cuinfo,"",@"SHT_NOTE"
	.sectionflags	@"SHF_NOTE_NV_CUINFO"
        /*0018*/ 	.short	0x0002
        /*001a*/ 	.short	0x0064
        /*001c*/ 	.short	0x0082
	.zero		2


//--------------------- .nv.info                  --------------------------
	.section	.nv.info,"",@"SHT_CUDA_INFO"
	.align	4


	//----- nvinfo : EIATTR_REGCOUNT
	.align		4
        /*0000*/ 	.byte	0x04, 0x2f
        /*0002*/ 	.short	(.L_1 - .L_0)
	.align		4
.L_0:
        /*0004*/ 	.word	index@(_Z19countGreaterOrEqualPxPiix)
        /*0008*/ 	.word	0x0000000c


	//----- nvinfo : EIATTR_FRAME_SIZE
	.align		4
.L_1:
        /*000c*/ 	.byte	0x04, 0x11
        /*000e*/ 	.short	(.L_3 - .L_2)
	.align		4
.L_2:
        /*0010*/ 	.word	index@(_Z19countGreaterOrEqualPxPiix)
        /*0014*/ 	.word	0x00000000


	//----- nvinfo : EIATTR_MIN_STACK_SIZE
	.align		4
.L_3:
        /*0018*/ 	.byte	0x04, 0x12
        /*001a*/ 	.short	(.L_5 - .L_4)
	.align		4
.L_4:
        /*001c*/ 	.word	index@(_Z19countGreaterOrEqualPxPiix)
        /*0020*/ 	.word	0x00000000
.L_5:


//--------------------- .nv.compat                --------------------------
	.section	.nv.compat,"",@"SHT_CUDA_COMPAT_INFO"
	.align	4
        /*0000*/ 	.byte	0x02, 0x09, 0x00, 0x00, 0x02, 0x02, 0x01, 0x00, 0x02, 0x05, 0x05, 0x00, 0x03, 0x07, 0x01, 0x01
        /*0010*/ 	.byte	0x02, 0x03, 0x00, 0x00, 0x02, 0x06, 0x01, 0x00, 0x04, 0x0b, 0x08, 0x00, 0x09, 0x00, 0x00, 0x00
        /*0020*/ 	.byte	0x00, 0x00, 0x00, 0x00


//--------------------- .nv.info._Z19countGreaterOrEqualPxPiix --------------------------
	.section	.nv.info._Z19countGreaterOrEqualPxPiix,"",@"SHT_CUDA_INFO"
	.sectionflags	@""
	.align	4


	//----- nvinfo : EIATTR_CUDA_API_VERSION
	.align		4
        /*0000*/ 	.byte	0x04, 0x37
        /*0002*/ 	.short	(.L_7 - .L_6)
.L_6:
        /*0004*/ 	.word	0x00000082


	//----- nvinfo : EIATTR_KPARAM_INFO
	.align		4
.L_7:
        /*0008*/ 	.byte	0x04, 0x17
        /*000a*/ 	.short	(.L_9 - .L_8)
.L_8:
        /*000c*/ 	.word	0x00000000
        /*0010*/ 	.short	0x0003
        /*0012*/ 	.short	0x0018
        /*0014*/ 	.byte	0x00, 0xf0, 0x21, 0x00


	//----- nvinfo : EIATTR_KPARAM_INFO
	.align		4
.L_9:
        /*0018*/ 	.byte	0x04, 0x17
        /*001a*/ 	.short	(.L_11 - .L_10)
.L_10:
        /*001c*/ 	.word	0x00000000
        /*0020*/ 	.short	0x0002
        /*0022*/ 	.short	0x0010
        /*0024*/ 	.byte	0x00, 0xf0, 0x11, 0x00


	//----- nvinfo : EIATTR_KPARAM_INFO
	.align		4
.L_11:
        /*0028*/ 	.byte	0x04, 0x17
        /*002a*/ 	.short	(.L_13 - .L_12)
.L_12:
        /*002c*/ 	.word	0x00000000
        /*0030*/ 	.short	0x0001
        /*0032*/ 	.short	0x0008
        /*0034*/ 	.byte	0x00, 0xf5, 0x21, 0x00


	//----- nvinfo : EIATTR_KPARAM_INFO
	.align		4
.L_13:
        /*0038*/ 	.byte	0x04, 0x17
        /*003a*/ 	.short	(.L_15 - .L_14)
.L_14:
        /*003c*/ 	.word	0x00000000
        /*0040*/ 	.short	0x0000
        /*0042*/ 	.short	0x0000
        /*0044*/ 	.byte	0x00, 0xf5, 0x21, 0x00


	//----- nvinfo : EIATTR_SPARSE_MMA_MASK
	.align		4
.L_15:
        /*0048*/ 	.byte	0x03, 0x50
        /*004a*/ 	.short	0x0000


	//----- nvinfo : EIATTR_MAXREG_COUNT
	.align		4
        /*004c*/ 	.byte	0x03, 0x1b
        /*004e*/ 	.short	0x00ff


	//----- nvinfo : EIATTR_NUM_BARRIERS
	.align		4
        /*0050*/ 	.byte	0x02, 0x4c
        /*0052*/ 	.byte	0x01
	.zero		1


	//----- nvinfo : EIATTR_MERCURY_ISA_VERSION
	.align		4
        /*0054*/ 	.byte	0x03, 0x5f
        /*0056*/ 	.short	0x0101


	//----- nvinfo : EIATTR_VRC_CTA_INIT_COUNT
	.align		4
        /*0058*/ 	.byte	0x02, 0x4a
	.zero		1
	.zero		1


	//----- nvinfo : EIATTR_EXIT_INSTR_OFFSETS
	.align		4
        /*005c*/ 	.byte	0x04, 0x1c
        /*005e*/ 	.short	(.L_17 - .L_16)


	//   ....[0]....
.L_16:
        /*0060*/ 	.word	0x00000080


	//   ....[1]....
        /*0064*/ 	.word	0x000002a0


	//   ....[2]....
        /*0068*/ 	.word	0x00000320


	//----- nvinfo : EIATTR_CBANK_PARAM_SIZE
	.align		4
.L_17:
        /*006c*/ 	.byte	0x03, 0x19
        /*006e*/ 	.short	0x0020


	//----- nvinfo : EIATTR_PARAM_CBANK
	.align		4
        /*0070*/ 	.byte	0x04, 0x0a
        /*0072*/ 	.short	(.L_19 - .L_18)
	.align		4
.L_18:
        /*0074*/ 	.word	index@(.nv.constant0._Z19countGreaterOrEqualPxPiix)
        /*0078*/ 	.short	0x0380
        /*007a*/ 	.short	0x0020


	//----- nvinfo : EIATTR_SW_WAR
	.align		4
.L_19:
        /*007c*/ 	.byte	0x04, 0x36
        /*007e*/ 	.short	(.L_21 - .L_20)
.L_20:
        /*0080*/ 	.word	0x00000008
.L_21:


//--------------------- .nv.callgraph             --------------------------
	.section	.nv.callgraph,"",@"SHT_CUDA_CALLGRAPH"
	.align	4
	.sectionentsize	8
	.align		4
        /*0000*/ 	.word	0x00000000
	.align		4
        /*0004*/ 	.word	0xffffffff
	.align		4
        /*0008*/ 	.word	0x00000000
	.align		4
        /*000c*/ 	.word	0xfffffffe
	.align		4
        /*0010*/ 	.word	0x00000000
	.align		4
        /*0014*/ 	.word	0xfffffffd
	.align		4
        /*0018*/ 	.word	0x00000000
	.align		4
        /*001c*/ 	.word	0xfffffffc


//--------------------- .text._Z19countGreaterOrEqualPxPiix --------------------------
	.section	.text._Z19countGreaterOrEqualPxPiix,"ax",@progbits
	.align	128
        .global         _Z19countGreaterOrEqualPxPiix
        .type           _Z19countGreaterOrEqualPxPiix,@function
        .size           _Z19countGreaterOrEqualPxPiix,(.L_x_3 - _Z19countGreaterOrEqualPxPiix)
        .other          _Z19countGreaterOrEqualPxPiix,@"STO_CUDA_ENTRY STV_DEFAULT"
_Z19countGreaterOrEqualPxPiix:
.text._Z19countGreaterOrEqualPxPiix:
[----:B------:R-:W-:Y:S01]  /*0000*/  LDC R1, c[0x0][0x37c] ;  /* 0x0000df00ff017b82 */ /* 0x000fe20000000800 */
[----:B------:R-:W0:Y:S01]  /*0010*/  S2R R6, SR_TID.X ;  /* 0x0000000000067919 */ /* 0x000e220000002100 */
[----:B------:R-:W1:Y:S01]  /*0020*/  LDCU UR4, c[0x0][0x360] ;  /* 0x00006c00ff0477ac */ /* 0x000e620008000800 */
[----:B------:R-:W0:Y:S01]  /*0030*/  S2R R7, SR_CTAID.X ;  /* 0x0000000000077919 */ /* 0x000e220000002500 */
[----:B------:R-:W2:Y:S01]  /*0040*/  LDCU UR5, c[0x0][0x390] ;  /* 0x00007200ff0577ac */ /* 0x000ea20008000800 */
[----:B-1----:R-:W-:Y:S02]  /*0050*/  IMAD.U32 R0, RZ, RZ, UR4 ;  /* 0x00000004ff007e24 */ /* 0x002fe4000f8e00ff */
[----:B0-----:R-:W-:-:S05]  /*0060*/  IMAD R5, R7, UR4, R6 ;  /* 0x0000000407057c24 */ /* 0x001fca000f8e0206 */
[----:B--2---:R-:W-:-:S13]  /*0070*/  ISETP.GE.U32.AND P0, PT, R5, UR5, PT ;  /* 0x0000000505007c0c */ /* 0x004fda000bf06070 */
[----:B------:R-:W-:Y:S05]  /*0080*/  @P0 EXIT ;  /* 0x000000000000094d */ /* 0x000fea0003800000 */
[----:B------:R-:W0:Y:S01]  /*0090*/  LDC.64 R2, c[0x0][0x380] ;  /* 0x0000e000ff027b82 */ /* 0x000e220000000a00 */
[----:B------:R-:W1:Y:S01]  /*00a0*/  LDCU.64 UR6, c[0x0][0x358] ;  /* 0x00006b00ff0677ac */ /* 0x000e620008000a00 */
[----:B------:R-:W2:Y:S01]  /*00b0*/  LDCU.64 UR8, c[0x0][0x398] ;  /* 0x00007300ff0877ac */ /* 0x000ea20008000a00 */
[----:B0-----:R-:W-:-:S06]  /*00c0*/  IMAD.WIDE.U32 R2, R5, 0x8, R2 ;  /* 0x0000000805027825 */ /* 0x001fcc00078e0002 */
[----:B-1----:R-:W2:Y:S01]  /*00d0*/  LDG.E.64 R2, desc[UR6][R2.64] ;  /* 0x0000000602027981 */ /* 0x002ea2000c1e1b00 */
[----:B------:R-:W0:Y:S01]  /*00e0*/  S2UR UR5, SR_CgaCtaId ;  /* 0x00000000000579c3 */ /* 0x000e220000008800 */
[----:B------:R-:W-:Y:S01]  /*00f0*/  UMOV UR4, 0x400 ;  /* 0x0000040000047882 */ /* 0x000fe20000000000 */
[----:B------:R-:W-:Y:S02]  /*0100*/  ISETP.GE.U32.AND P2, PT, R0, 0x2, PT ;  /* 0x000000020000780c */ /* 0x000fe40003f46070 */
[----:B------:R-:W-:Y:S01]  /*0110*/  ISETP.NE.AND P1, PT, R6, RZ, PT ;  /* 0x000000ff0600720c */ /* 0x000fe20003f25270 */
[----:B0-----:R-:W-:-:S06]  /*0120*/  ULEA UR4, UR5, UR4, 0x18 ;  /* 0x0000000405047291 */ /* 0x001fcc000f8ec0ff */
[----:B------:R-:W-:Y:S02]  /*0130*/  LEA R4, R6, UR4, 0x2 ;  /* 0x0000000406047c11 */ /* 0x000fe4000f8e10ff */
[----:B--2---:R-:W-:-:S04]  /*0140*/  ISETP.GE.U32.AND P0, PT, R2, UR8, PT ;  /* 0x0000000802007c0c */ /* 0x004fc8000bf06070 */
[----:B------:R-:W-:-:S13]  /*0150*/  ISETP.GE.AND.EX P0, PT, R3, UR9, PT, P0 ;  /* 0x0000000903007c0c */ /* 0x000fda000bf06300 */
[----:B------:R-:W-:-:S05]  /*0160*/  @P0 IMAD.MOV.U32 R9, RZ, RZ, 0x1 ;  /* 0x00000001ff090424 */ /* 0x000fca00078e00ff */
[----:B------:R0:W-:Y:S04]  /*0170*/  @P0 STS [R4], R9 ;  /* 0x0000000904000388 */ /* 0x0001e80000000800 */
[----:B------:R0:W-:Y:S01]  /*0180*/  @!P0 STS [R4], RZ ;  /* 0x000000ff04008388 */ /* 0x0001e20000000800 */
[----:B------:R-:W-:Y:S06]  /*0190*/  BAR.SYNC.DEFER_BLOCKING 0x0 ;  /* 0x0000000000007b1d */ /* 0x000fec0000010000 */
[----:B------:R-:W-:Y:S05]  /*01a0*/  @!P2 BRA `(.L_x_0) ;  /* 0x00000000003ca947 */ /* 0x000fea0003800000 */
[----:B------:R-:W1:Y:S01]  /*01b0*/  LDCU UR4, c[0x0][0x390] ;  /* 0x00007200ff0477ac */ /* 0x000e620008000800 */
[----:B------:R-:W-:Y:S01]  /*01c0*/  NOP ;  /* 0x0000000000007918 */ /* 0x000fe20000000000 */
.L_x_1:
[----:B0-----:R-:W-:-:S05]  /*01d0*/  SHF.R.U32.HI R9, RZ, 0x1, R0 ;  /* 0x00000001ff097819 */ /* 0x001fca0000011600 */
[----:B------:R-:W-:-:S05]  /*01e0*/  IMAD.IADD R2, R5, 0x1, R9 ;  /* 0x0000000105027824 */ /* 0x000fca00078e0209 */
[----:B-1----:R-:W-:-:S04]  /*01f0*/  ISETP.GE.U32.AND P0, PT, R2, UR4, PT ;  /* 0x0000000402007c0c */ /* 0x002fc8000bf06070 */
[----:B------:R-:W-:-:S13]  /*0200*/  ISETP.GE.U32.OR P0, PT, R6, R9, P0 ;  /* 0x000000090600720c */ /* 0x000fda0000706470 */
[----:B------:R-:W-:Y:S01]  /*0210*/  @!P0 IMAD R2, R9, 0x4, R4 ;  /* 0x0000000409028824 */ /* 0x000fe200078e0204 */
[----:B------:R-:W-:Y:S05]  /*0220*/  @!P0 LDS R3, [R4] ;  /* 0x0000000004038984 */ /* 0x000fea0000000800 */
[----:B------:R-:W0:Y:S02]  /*0230*/  @!P0 LDS R2, [R2] ;  /* 0x0000000002028984 */ /* 0x000e240000000800 */
[----:B0-----:R-:W-:-:S05]  /*0240*/  @!P0 IMAD.IADD R3, R2, 0x1, R3 ;  /* 0x0000000102038824 */ /* 0x001fca00078e0203 */
[----:B------:R2:W-:Y:S01]  /*0250*/  @!P0 STS [R4], R3 ;  /* 0x0000000304008388 */ /* 0x0005e20000000800 */
[----:B------:R-:W-:Y:S01]  /*0260*/  BAR.SYNC.DEFER_BLOCKING 0x0 ;  /* 0x0000000000007b1d */ /* 0x000fe20000010000 */
[----:B------:R-:W-:Y:S01]  /*0270*/  ISETP.GT.U32.AND P0, PT, R0, 0x3, PT ;  /* 0x000000030000780c */ /* 0x000fe20003f04070 */
[----:B------:R-:W-:-:S12]  /*0280*/  IMAD.MOV.U32 R0, RZ, RZ, R9 ;  /* 0x000000ffff007224 */ /* 0x000fd800078e0009 */
[----:B--2---:R-:W-:Y:S05]  /*0290*/  @P0 BRA `(.L_x_1) ;  /* 0xfffffffc00cc0947 */ /* 0x004fea000383ffff */
.L_x_0:
[----:B------:R-:W-:Y:S05]  /*02a0*/  @P1 EXIT ;  /* 0x000000000000194d */ /* 0x000fea0003800000 */
[----:B------:R-:W1:Y:S01]  /*02b0*/  S2UR UR5, SR_CgaCtaId ;  /* 0x00000000000579c3 */ /* 0x000e620000008800 */
[----:B------:R-:W-:-:S07]  /*02c0*/  UMOV UR4, 0x400 ;  /* 0x0000040000047882 */ /* 0x000fce0000000000 */
[----:B------:R-:W2:Y:S01]  /*02d0*/  LDC.64 R2, c[0x0][0x388] ;  /* 0x0000e200ff027b82 */ /* 0x000ea20000000a00 */
[----:B-1----:R-:W-:Y:S01]  /*02e0*/  ULEA UR4, UR5, UR4, 0x18 ;  /* 0x0000000405047291 */ /* 0x002fe2000f8ec0ff */
[----:B--2---:R-:W-:-:S08]  /*02f0*/  IMAD.WIDE.U32 R2, R7, 0x4, R2 ;  /* 0x0000000407027825 */ /* 0x004fd000078e0002 */
[----:B------:R-:W1:Y:S04]  /*0300*/  LDS R5, [UR4] ;  /* 0x00000004ff057984 */ /* 0x000e680008000800 */
[----:B-1----:R-:W-:Y:S01]  /*0310*/  STG.E desc[UR6][R2.64], R5 ;  /* 0x0000000502007986 */ /* 0x002fe2000c101906 */
[----:B------:R-:W-:Y:S05]  /*0320*/  EXIT ;  /* 0x000000000000794d */ /* 0x000fea0003800000 */
.L_x_2:
[----:B------:R-:W-:-:S00]  /*0330*/  BRA `(.L_x_2) ;  /* 0xfffffffc00fc7947 */ /* 0x000fc0000383ffff */
[----:B------:R-:W-:-:S00]  /*0340*/  NOP ;  /* 0x0000000000007918 */ /* 0x000fc00000000000 */
        /* <DEDUP_REMOVED lines=11> */
.L_x_3:


//--------------------- .nv.shared._Z19countGreaterOrEqualPxPiix --------------------------
	.section	.nv.shared._Z19countGreaterOrEqualPxPiix,"aw",@nobits
	.sectionflags	@""
	.align	4
.nv.shared._Z19countGreaterOrEqualPxPiix:
	.zero		3072


//--------------------- .nv.shared.reserved.0     --------------------------
	.section	.nv.shared.reserved.0,"aw",@nobits
	.weak		__nv_reservedSMEM_offset_0_alias
	.size		__nv_reservedSMEM_offset_0_alias, 0, 64
	.other		__nv_reservedSMEM_offset_0_alias,@"STO_CUDA_RESERVED_SHARED STV_DEFAULT"
__nv_reservedSMEM_offset_0_alias:
	.zero		0
	.zero		64


//--------------------- .nv.constant0._Z19countGreaterOrEqualPxPiix --------------------------
	.section	.nv.constant0._Z19countGreaterOrEqualPxPiix,"a",@progbits
	.sectionflags	@""
	.align	4
.nv.constant0._Z19countGreaterOrEqualPxPiix:
	.zero		928


//--------------------- SYMBOLS --------------------------

	.type		.nv.reservedSmem.offset0,@object
	.size		.nv.reservedSmem.offset0,0x4
	.type		.nv.reservedSmem.cap,@object
	.size		.nv.reservedSmem.cap,0x4
